//
// Generated by NVIDIA NVVM Compiler
//
// Compiler Build ID: CL-36424714
// Cuda compilation tools, release 13.0, V13.0.88
// Based on NVVM 20.0.0
//

.version 9.0
.target sm_100
.address_size 64

	// .globl	_Z15gol_step_kernelPKmPmiii

.visible .entry _Z15gol_step_kernelPKmPmiii(
	.param .u64 .ptr .align 1 _Z15gol_step_kernelPKmPmiii_param_0,
	.param .u64 .ptr .align 1 _Z15gol_step_kernelPKmPmiii_param_1,
	.param .u32 _Z15gol_step_kernelPKmPmiii_param_2,
	.param .u32 _Z15gol_step_kernelPKmPmiii_param_3,
	.param .u32 _Z15gol_step_kernelPKmPmiii_param_4
)
{
	.reg .pred 	%p<11>;
	.reg .b32 	%r<54>;
	.reg .b64 	%rd<100>;

	ld.param.u32 	%r4, [_Z15gol_step_kernelPKmPmiii_param_2];
	ld.param.u32 	%r5, [_Z15gol_step_kernelPKmPmiii_param_3];
	cvt.s64.s32 	%rd1, %r4;
	mul.wide.s32 	%rd2, %r5, %r4;
	mov.u32 	%r7, %ctaid.x;
	mov.u32 	%r8, %ntid.x;
	mov.u32 	%r9, %tid.x;
	mad.lo.s32 	%r10, %r7, %r8, %r9;
	cvt.u64.u32 	%rd89, %r10;
	setp.le.u64 	%p1, %rd2, %rd89;
	@%p1 bra 	$L__BB0_17;
	add.s32 	%r12, %r4, -1;
$L__BB0_2:
	ld.param.u32 	%r52, [_Z15gol_step_kernelPKmPmiii_param_4];
	ld.param.u64 	%rd87, [_Z15gol_step_kernelPKmPmiii_param_0];
	shr.u64 	%rd32, %rd89, %r52;
	cvt.u32.u64 	%r1, %rd32;
	cvt.u32.u64 	%r11, %rd89;
	and.b32  	%r2, %r12, %r11;
	setp.lt.s32 	%p2, %r2, 1;
	add.s32 	%r3, %r2, 1;
	cvta.to.global.u64 	%rd5, %rd87;
	shl.b64 	%rd33, %rd89, 3;
	add.s64 	%rd6, %rd5, %rd33;
	ld.global.nc.u64 	%rd7, [%rd6];
	mov.b64 	%rd90, 0;
	@%p2 bra 	$L__BB0_4;
	ld.global.nc.u64 	%rd90, [%rd6+-8];
$L__BB0_4:
	setp.ge.s32 	%p3, %r3, %r4;
	mov.b64 	%rd91, 0;
	@%p3 bra 	$L__BB0_6;
	ld.global.nc.u64 	%rd91, [%rd6+8];
$L__BB0_6:
	setp.lt.s32 	%p4, %r1, 1;
	mov.b64 	%rd93, 0;
	mov.u64 	%rd94, %rd93;
	mov.u64 	%rd95, %rd93;
	@%p4 bra 	$L__BB0_11;
	setp.lt.s32 	%p5, %r2, 1;
	sub.s64 	%rd37, %rd89, %rd1;
	shl.b64 	%rd38, %rd37, 3;
	add.s64 	%rd12, %rd5, %rd38;
	ld.global.nc.u64 	%rd93, [%rd12];
	mov.b64 	%rd94, 0;
	@%p5 bra 	$L__BB0_9;
	ld.global.nc.u64 	%rd94, [%rd12+-8];
$L__BB0_9:
	setp.ge.s32 	%p6, %r3, %r4;
	mov.b64 	%rd95, 0;
	@%p6 bra 	$L__BB0_11;
	ld.global.nc.u64 	%rd95, [%rd12+8];
$L__BB0_11:
	ld.param.u32 	%r53, [_Z15gol_step_kernelPKmPmiii_param_4];
	shr.u64 	%rd41, %rd89, %r53;
	cvt.u32.u64 	%r14, %rd41;
	add.s32 	%r15, %r14, 1;
	setp.ge.s32 	%p7, %r15, %r5;
	mov.b64 	%rd97, 0;
	mov.u64 	%rd98, %rd97;
	mov.u64 	%rd99, %rd97;
	@%p7 bra 	$L__BB0_16;
	setp.lt.s32 	%p8, %r2, 1;
	shl.b64 	%rd43, %rd1, 3;
	add.s64 	%rd20, %rd6, %rd43;
	ld.global.nc.u64 	%rd97, [%rd20];
	mov.b64 	%rd98, 0;
	@%p8 bra 	$L__BB0_14;
	ld.global.nc.u64 	%rd98, [%rd20+-8];
$L__BB0_14:
	setp.ge.s32 	%p9, %r3, %r4;
	mov.b64 	%rd99, 0;
	@%p9 bra 	$L__BB0_16;
	ld.global.nc.u64 	%rd99, [%rd20+8];
$L__BB0_16:
	ld.param.u64 	%rd88, [_Z15gol_step_kernelPKmPmiii_param_1];
	mov.b64 	{%r20, %r21}, %rd94;
	mov.b64 	{%r22, %r23}, %rd93;
	shf.l.wrap.b32 	%r24, %r23, %r20, 31;
	shf.l.wrap.b32 	%r25, %r22, %r23, 31;
	mov.b64 	%rd45, {%r25, %r24};
	mov.b64 	{%r26, %r27}, %rd95;
	shf.l.wrap.b32 	%r28, %r27, %r22, 1;
	shf.l.wrap.b32 	%r29, %r22, %r23, 1;
	mov.b64 	%rd46, {%r28, %r29};
	mov.b64 	{%r30, %r31}, %rd90;
	mov.b64 	{%r32, %r33}, %rd7;
	shf.l.wrap.b32 	%r34, %r33, %r30, 31;
	shf.l.wrap.b32 	%r35, %r32, %r33, 31;
	mov.b64 	%rd47, {%r35, %r34};
	mov.b64 	{%r36, %r37}, %rd91;
	shf.l.wrap.b32 	%r38, %r37, %r32, 1;
	shf.l.wrap.b32 	%r39, %r32, %r33, 1;
	mov.b64 	%rd48, {%r38, %r39};
	mov.b64 	{%r40, %r41}, %rd98;
	mov.b64 	{%r42, %r43}, %rd97;
	shf.l.wrap.b32 	%r44, %r43, %r40, 31;
	shf.l.wrap.b32 	%r45, %r42, %r43, 31;
	mov.b64 	%rd49, {%r45, %r44};
	mov.b64 	{%r46, %r47}, %rd99;
	shf.l.wrap.b32 	%r48, %r47, %r42, 1;
	shf.l.wrap.b32 	%r49, %r42, %r43, 1;
	mov.b64 	%rd50, {%r48, %r49};
	xor.b64  	%rd51, %rd45, %rd93;
	xor.b64  	%rd52, %rd51, %rd46;
	and.b64  	%rd53, %rd45, %rd93;
	and.b64  	%rd54, %rd51, %rd46;
	or.b64  	%rd55, %rd54, %rd53;
	xor.b64  	%rd56, %rd48, %rd47;
	and.b64  	%rd57, %rd48, %rd47;
	xor.b64  	%rd58, %rd49, %rd97;
	xor.b64  	%rd59, %rd58, %rd50;
	and.b64  	%rd60, %rd49, %rd97;
	and.b64  	%rd61, %rd58, %rd50;
	or.b64  	%rd62, %rd61, %rd60;
	xor.b64  	%rd63, %rd52, %rd56;
	xor.b64  	%rd64, %rd63, %rd59;
	or.b64  	%rd65, %rd59, %rd56;
	and.b64  	%rd66, %rd65, %rd52;
	and.b64  	%rd67, %rd59, %rd56;
	or.b64  	%rd68, %rd66, %rd67;
	xor.b64  	%rd69, %rd68, %rd55;
	and.b64  	%rd70, %rd68, %rd55;
	xor.b64  	%rd71, %rd62, %rd57;
	and.b64  	%rd72, %rd62, %rd57;
	xor.b64  	%rd73, %rd69, %rd71;
	and.b64  	%rd74, %rd69, %rd71;
	xor.b64  	%rd75, %rd72, %rd74;
	xor.b64  	%rd76, %rd75, %rd70;
	and.b64  	%rd77, %rd70, %rd72;
	or.b64  	%rd78, %rd76, %rd77;
	not.b64 	%rd79, %rd78;
	and.b64  	%rd80, %rd73, %rd79;
	or.b64  	%rd81, %rd7, %rd64;
	and.b64  	%rd82, %rd81, %rd80;
	cvta.to.global.u64 	%rd83, %rd88;
	shl.b64 	%rd84, %rd89, 3;
	add.s64 	%rd85, %rd83, %rd84;
	st.global.u64 	[%rd85], %rd82;
	mov.u32 	%r51, %nctaid.x;
	mul.wide.u32 	%rd86, %r8, %r51;
	add.s64 	%rd89, %rd89, %rd86;
	setp.lt.u64 	%p10, %rd89, %rd2;
	@%p10 bra 	$L__BB0_2;
$L__BB0_17:
	ret;

}


// ===== COMPILED SASS (sm_100) =====

	.target	sm_100

	.elftype	@"ET_EXEC"


//--------------------- .note.nv.tkinfo           --------------------------
	.section	.note.nv.tkinfo,"",@"SHT_NOTE"
	.sectionflags	@"SHF_NOTE_NV_TKINFO"
	.tkinfo
        /*0018*/ 	.word	0x00000002
        /*0030*/ 	.string	""
        /*0030*/ 	.string	"ptxas"
        /*0030*/ 	.string	"Cuda compilation tools, release 13.0, V13.0.88"
        /*0030*/ 	.string	"Build cuda_13.0.r13.0/compiler.36424714_0"
        /*0030*/ 	.string	"-arch sm_100 -m 64 "



//--------------------- .note.nv.cuinfo           --------------------------
	.section	.note.nv.cuinfo,"",@"SHT_NOTE"
	.sectionflags	@"SHF_NOTE_NV_CUINFO"
        /*0018*/ 	.short	0x0002
        /*001a*/ 	.short	0x0064
        /*001c*/ 	.short	0x0082
	.zero		2


//--------------------- .nv.info                  --------------------------
	.section	.nv.info,"",@"SHT_CUDA_INFO"
	.align	4


	//----- nvinfo : EIATTR_REGCOUNT
	.align		4
        /*0000*/ 	.byte	0x04, 0x2f
        /*0002*/ 	.short	(.L_1 - .L_0)
	.align		4
.L_0:
        /*0004*/ 	.word	index@(_Z15gol_step_kernelPKmPmiii)
        /*0008*/ 	.word	0x00000020


	//----- nvinfo : EIATTR_FRAME_SIZE
	.align		4
.L_1:
        /*000c*/ 	.byte	0x04, 0x11
        /*000e*/ 	.short	(.L_3 - .L_2)
	.align		4
.L_2:
        /*0010*/ 	.word	index@(_Z15gol_step_kernelPKmPmiii)
        /*0014*/ 	.word	0x00000000


	//----- nvinfo : EIATTR_MIN_STACK_SIZE
	.align		4
.L_3:
        /*0018*/ 	.byte	0x04, 0x12
        /*001a*/ 	.short	(.L_5 - .L_4)
	.align		4
.L_4:
        /*001c*/ 	.word	index@(_Z15gol_step_kernelPKmPmiii)
        /*0020*/ 	.word	0x00000000
.L_5:


//--------------------- .nv.compat                --------------------------
	.section	.nv.compat,"",@"SHT_CUDA_COMPAT_INFO"
	.align	4
        /*0000*/ 	.byte	0x02, 0x09, 0x00, 0x00, 0x02, 0x02, 0x01, 0x00, 0x02, 0x05, 0x05, 0x00, 0x03, 0x07, 0x01, 0x01
        /*0010*/ 	.byte	0x02, 0x03, 0x00, 0x00, 0x02, 0x06, 0x01, 0x00, 0x04, 0x0b, 0x08, 0x00, 0x09, 0x00, 0x00, 0x00
        /*0020*/ 	.byte	0x00, 0x00, 0x00, 0x00


//--------------------- .nv.info._Z15gol_step_kernelPKmPmiii --------------------------
	.section	.nv.info._Z15gol_step_kernelPKmPmiii,"",@"SHT_CUDA_INFO"
	.sectionflags	@""
	.align	4


	//----- nvinfo : EIATTR_CUDA_API_VERSION
	.align		4
        /*0000*/ 	.byte	0x04, 0x37
        /*0002*/ 	.short	(.L_7 - .L_6)
.L_6:
        /*0004*/ 	.word	0x00000082


	//----- nvinfo : EIATTR_KPARAM_INFO
	.align		4
.L_7:
        /*0008*/ 	.byte	0x04, 0x17
        /*000a*/ 	.short	(.L_9 - .L_8)
.L_8:
        /*000c*/ 	.word	0x00000000
        /*0010*/ 	.short	0x0004
        /*0012*/ 	.short	0x0018
        /*0014*/ 	.byte	0x00, 0xf0, 0x11, 0x00


	//----- nvinfo : EIATTR_KPARAM_INFO
	.align		4
.L_9:
        /*0018*/ 	.byte	0x04, 0x17
        /*001a*/ 	.short	(.L_11 - .L_10)
.L_10:
        /*001c*/ 	.word	0x00000000
        /*0020*/ 	.short	0x0003
        /*0022*/ 	.short	0x0014
        /*0024*/ 	.byte	0x00, 0xf0, 0x11, 0x00


	//----- nvinfo : EIATTR_KPARAM_INFO
	.align		4
.L_11:
        /*0028*/ 	.byte	0x04, 0x17
        /*002a*/ 	.short	(.L_13 - .L_12)
.L_12:
        /*002c*/ 	.word	0x00000000
        /*0030*/ 	.short	0x0002
        /*0032*/ 	.short	0x0010
        /*0034*/ 	.byte	0x00, 0xf0, 0x11, 0x00


	//----- nvinfo : EIATTR_KPARAM_INFO
	.align		4
.L_13:
        /*0038*/ 	.byte	0x04, 0x17
        /*003a*/ 	.short	(.L_15 - .L_14)
.L_14:
        /*003c*/ 	.word	0x00000000
        /*0040*/ 	.short	0x0001
        /*0042*/ 	.short	0x0008
        /*0044*/ 	.byte	0x00, 0xf5, 0x21, 0x00


	//----- nvinfo : EIATTR_KPARAM_INFO
	.align		4
.L_15:
        /*0048*/ 	.byte	0x04, 0x17
        /*004a*/ 	.short	(.L_17 - .L_16)
.L_16:
        /*004c*/ 	.word	0x00000000
        /*0050*/ 	.short	0x0000
        /*0052*/ 	.short	0x0000
        /*0054*/ 	.byte	0x00, 0xf5, 0x21, 0x00


	//----- nvinfo : EIATTR_SPARSE_MMA_MASK
	.align		4
.L_17:
        /*0058*/ 	.byte	0x03, 0x50
        /*005a*/ 	.short	0x0000


	//----- nvinfo : EIATTR_MAXREG_COUNT
	.align		4
        /*005c*/ 	.byte	0x03, 0x1b
        /*005e*/ 	.short	0x00ff


	//----- nvinfo : EIATTR_MERCURY_ISA_VERSION
	.align		4
        /*0060*/ 	.byte	0x03, 0x5f
        /*0062*/ 	.short	0x0101


	//----- nvinfo : EIATTR_VRC_CTA_INIT_COUNT
	.align		4
        /*0064*/ 	.byte	0x02, 0x4a
	.zero		1
	.zero		1


	//----- nvinfo : EIATTR_EXIT_INSTR_OFFSETS
	.align		4
        /*0068*/ 	.byte	0x04, 0x1c
        /*006a*/ 	.short	(.L_19 - .L_18)


	//   ....[0]....
.L_18:
        /*006c*/ 	.word	0x00000090


	//   ....[1]....
        /*0070*/ 	.word	0x00000760


	//----- nvinfo : EIATTR_CRS_STACK_SIZE
	.align		4
.L_19:
        /*0074*/ 	.byte	0x04, 0x1e
        /*0076*/ 	.short	(.L_21 - .L_20)
.L_20:
        /*0078*/ 	.word	0x00000000


	//----- nvinfo : EIATTR_CBANK_PARAM_SIZE
	.align		4
.L_21:
        /*007c*/ 	.byte	0x03, 0x19
        /*007e*/ 	.short	0x001c


	//----- nvinfo : EIATTR_PARAM_CBANK
	.align		4
        /*0080*/ 	.byte	0x04, 0x0a
        /*0082*/ 	.short	(.L_23 - .L_22)
	.align		4
.L_22:
        /*0084*/ 	.word	index@(.nv.constant0._Z15gol_step_kernelPKmPmiii)
        /*0088*/ 	.short	0x0380
        /*008a*/ 	.short	0x001c


	//----- nvinfo : EIATTR_SW_WAR
	.align		4
.L_23:
        /*008c*/ 	.byte	0x04, 0x36
        /*008e*/ 	.short	(.L_25 - .L_24)
.L_24:
        /*0090*/ 	.word	0x00000008
.L_25:


//--------------------- .nv.callgraph             --------------------------
	.section	.nv.callgraph,"",@"SHT_CUDA_CALLGRAPH"
	.align	4
	.sectionentsize	8
	.align		4
        /*0000*/ 	.word	0x00000000
	.align		4
        /*0004*/ 	.word	0xffffffff
	.align		4
        /*0008*/ 	.word	0x00000000
	.align		4
        /*000c*/ 	.word	0xfffffffe
	.align		4
        /*0010*/ 	.word	0x00000000
	.align		4
        /*0014*/ 	.word	0xfffffffd
	.align		4
        /*0018*/ 	.word	0x00000000
	.align		4
        /*001c*/ 	.word	0xfffffffc


//--------------------- .text._Z15gol_step_kernelPKmPmiii --------------------------
	.section	.text._Z15gol_step_kernelPKmPmiii,"ax",@progbits
	.align	128
        .global         _Z15gol_step_kernelPKmPmiii
        .type           _Z15gol_step_kernelPKmPmiii,@function
        .size           _Z15gol_step_kernelPKmPmiii,(.L_x_6 - _Z15gol_step_kernelPKmPmiii)
        .other          _Z15gol_step_kernelPKmPmiii,@"STO_CUDA_ENTRY STV_DEFAULT"
_Z15gol_step_kernelPKmPmiii:
.text._Z15gol_step_kernelPKmPmiii:
[----:B------:R-:W-:Y:S01]  /*0000*/  LDC R1, c[0x0][0x37c] ;  /* 0x0000df00ff017b82 */ /* 0x000fe20000000800 */
[----:B------:R-:W0:Y:S07]  /*0010*/  S2R R3, SR_TID.X ;  /* 0x0000000000037919 */ /* 0x000e2e0000002100 */
[----:B------:R-:W0:Y:S08]  /*0020*/  S2UR UR4, SR_CTAID.X ;  /* 0x00000000000479c3 */ /* 0x000e300000002500 */
[----:B------:R-:W0:Y:S08]  /*0030*/  LDC R10, c[0x0][0x360] ;  /* 0x0000d800ff0a7b82 */ /* 0x000e300000000800 */
[----:B------:R-:W1:Y:S01]  /*0040*/  LDC.64 R4, c[0x0][0x390] ;  /* 0x0000e400ff047b82 */ /* 0x000e620000000a00 */
[----:B0-----:R-:W-:-:S02]  /*0050*/  IMAD R14, R10, UR4, R3 ;  /* 0x000000040a0e7c24 */ /* 0x001fc4000f8e0203 */
[----:B-1----:R-:W-:-:S03]  /*0060*/  IMAD.WIDE R2, R5, R4, RZ ;  /* 0x0000000405027225 */ /* 0x002fc600078e02ff */
[----:B------:R-:W-:-:S04]  /*0070*/  ISETP.GT.U32.AND P0, PT, R2, R14, PT ;  /* 0x0000000e0200720c */ /* 0x000fc80003f04070 */
[----:B------:R-:W-:-:S13]  /*0080*/  ISETP.GT.U32.AND.EX P0, PT, R3, RZ, PT, P0 ;  /* 0x000000ff0300720c */ /* 0x000fda0003f04100 */
[----:B------:R-:W-:Y:S05]  /*0090*/  @!P0 EXIT ;  /* 0x000000000000894d */ /* 0x000fea0003800000 */
[----:B------:R-:W-:Y:S01]  /*00a0*/  VIADD R17, R4, 0xffffffff ;  /* 0xffffffff04117836 */ /* 0x000fe20000000000 */
[----:B------:R-:W-:Y:S01]  /*00b0*/  SHF.R.S32.HI R0, RZ, 0x1f, R4 ;  /* 0x0000001fff007819 */ /* 0x000fe20000011404 */
[----:B------:R-:W-:Y:S01]  /*00c0*/  IMAD.MOV.U32 R15, RZ, RZ, RZ ;  /* 0x000000ffff0f7224 */ /* 0x000fe200078e00ff */
[----:B------:R-:W0:Y:S01]  /*00d0*/  LDCU.64 UR6, c[0x0][0x358] ;  /* 0x00006b00ff0677ac */ /* 0x000e220008000a00 */
[----:B------:R-:W1:Y:S01]  /*00e0*/  LDCU UR5, c[0x0][0x398] ;  /* 0x00007300ff0577ac */ /* 0x000e620008000800 */
[----:B------:R-:W2:Y:S01]  /*00f0*/  LDCU UR10, c[0x0][0x394] ;  /* 0x00007280ff0a77ac */ /* 0x000ea20008000800 */
[----:B------:R-:W3:Y:S03]  /*0100*/  LDCU.64 UR8, c[0x0][0x388] ;  /* 0x00007100ff0877ac */ /* 0x000ee60008000a00 */
.L_x_4:
[----:B------:R-:W4:Y:S01]  /*0110*/  LDC R27, c[0x0][0x390] ;  /* 0x0000e400ff1b7b82 */ /* 0x000f220000000800 */
[----:B------:R-:W-:Y:S01]  /*0120*/  LOP3.LUT R5, R17, R14, RZ, 0xc0, !PT ;  /* 0x0000000e11057212 */ /* 0x000fe200078ec0ff */
[----:B------:R-:W-:Y:S02]  /*0130*/  IMAD.MOV.U32 R19, RZ, RZ, RZ ;  /* 0x000000ffff137224 */ /* 0x000fe400078e00ff */
[----:B------:R-:W-:Y:S01]  /*0140*/  IMAD.MOV.U32 R11, RZ, RZ, RZ ;  /* 0x000000ffff0b7224 */ /* 0x000fe200078e00ff */
[C---:B------:R-:W-:Y:S01]  /*0150*/  ISETP.GE.AND P0, PT, R5.reuse, 0x1, PT ;  /* 0x000000010500780c */ /* 0x040fe20003f06270 */
[----:B------:R-:W-:Y:S02]  /*0160*/  VIADD R4, R5, 0x1 ;  /* 0x0000000105047836 */ /* 0x000fe40000000000 */
[----:B------:R-:W0:Y:S03]  /*0170*/  LDC.64 R6, c[0x0][0x380] ;  /* 0x0000e000ff067b82 */ /* 0x000e260000000a00 */
[----:B----4-:R-:W-:-:S02]  /*0180*/  ISETP.GE.AND P1, PT, R4, R27, PT ;  /* 0x0000001b0400720c */ /* 0x010fc40003f26270 */
[----:B0-----:R-:W-:-:S04]  /*0190*/  LEA R12, P2, R14, R6, 0x3 ;  /* 0x000000060e0c7211 */ /* 0x001fc800078418ff */
[----:B------:R-:W-:-:S05]  /*01a0*/  LEA.HI.X R13, R14, R7, R15, 0x3, P2 ;  /* 0x000000070e0d7211 */ /* 0x000fca00010f1c0f */
[----:B------:R0:W5:Y:S04]  /*01b0*/  @P0 LDG.E.CONSTANT R19, desc[UR6][R12.64+-0x8] ;  /* 0xfffff8060c130981 */ /* 0x000168000c1e9900 */
[----:B------:R0:W5:Y:S04]  /*01c0*/  @!P1 LDG.E.CONSTANT R11, desc[UR6][R12.64+0xc] ;  /* 0x00000c060c0b9981 */ /* 0x000168000c1e9900 */
[----:B------:R0:W5:Y:S01]  /*01d0*/  LDG.E.64.CONSTANT R4, desc[UR6][R12.64] ;  /* 0x000000060c047981 */ /* 0x000162000c1e9b00 */
[----:B-1----:R-:W-:Y:S01]  /*01e0*/  SHF.R.U64 R9, R14, UR5, R15 ;  /* 0x000000050e097c19 */ /* 0x002fe2000800120f */
[----:B------:R-:W-:Y:S01]  /*01f0*/  BSSY.RECONVERGENT B0, `(.L_x_0) ;  /* 0x0000011000007945 */ /* 0x000fe20003800200 */
[----:B------:R-:W-:-:S02]  /*0200*/  IMAD.MOV.U32 R25, RZ, RZ, RZ ;  /* 0x000000ffff197224 */ /* 0x000fc400078e00ff */
[C---:B------:R-:W-:Y:S01]  /*0210*/  ISETP.GE.AND P3, PT, R9.reuse, 0x1, PT ;  /* 0x000000010900780c */ /* 0x040fe20003f66270 */
[----:B------:R-:W-:Y:S02]  /*0220*/  VIADD R8, R9, 0x1 ;  /* 0x0000000109087836 */ /* 0x000fe40000000000 */
[----:B------:R-:W-:-:S03]  /*0230*/  IMAD.MOV.U32 R29, RZ, RZ, RZ ;  /* 0x000000ffff1d7224 */ /* 0x000fc600078e00ff */
[----:B--2---:R-:W-:Y:S02]  /*0240*/  ISETP.GE.AND P2, PT, R8, UR10, PT ;  /* 0x0000000a08007c0c */ /* 0x004fe4000bf46270 */
[----:B------:R-:W-:-:S05]  /*0250*/  CS2R R8, SRZ ;  /* 0x0000000000087805 */ /* 0x000fca000001ff00 */
[----:B0-----:R-:W-:Y:S06]  /*0260*/  @!P3 BRA `(.L_x_1) ;  /* 0x000000000024b947 */ /* 0x001fec0003800000 */
[----:B------:R-:W-:Y:S01]  /*0270*/  IADD3 R8, P3, PT, R14, -R27, RZ ;  /* 0x8000001b0e087210 */ /* 0x000fe20007f7e0ff */
[----:B------:R-:W-:Y:S02]  /*0280*/  IMAD.MOV.U32 R25, RZ, RZ, RZ ;  /* 0x000000ffff197224 */ /* 0x000fe400078e00ff */
[----:B------:R-:W-:Y:S01]  /*0290*/  IMAD.MOV.U32 R29, RZ, RZ, RZ ;  /* 0x000000ffff1d7224 */ /* 0x000fe200078e00ff */
[----:B------:R-:W-:Y:S01]  /*02a0*/  LEA R6, P4, R8, R6, 0x3 ;  /* 0x0000000608067211 */ /* 0x000fe200078818ff */
[----:B------:R-:W-:-:S05]  /*02b0*/  IMAD.X R9, R15, 0x1, ~R0, P3 ;  /* 0x000000010f097824 */ /* 0x000fca00018e0e00 */
[----:B------:R-:W-:-:S05]  /*02c0*/  LEA.HI.X R7, R8, R7, R9, 0x3, P4 ;  /* 0x0000000708077211 */ /* 0x000fca00020f1c09 */
[----:B------:R0:W5:Y:S04]  /*02d0*/  @P0 LDG.E.CONSTANT R25, desc[UR6][R6.64+-0x8] ;  /* 0xfffff80606190981 */ /* 0x000168000c1e9900 */
[----:B------:R0:W5:Y:S04]  /*02e0*/  @!P1 LDG.E.CONSTANT R29, desc[UR6][R6.64+0xc] ;  /* 0x00000c06061d9981 */ /* 0x000168000c1e9900 */
[----:B------:R0:W5:Y:S02]  /*02f0*/  LDG.E.64.CONSTANT R8, desc[UR6][R6.64] ;  /* 0x0000000606087981 */ /* 0x000164000c1e9b00 */
.L_x_1:
[----:B---3--:R-:W-:Y:S05]  /*0300*/  BSYNC.RECONVERGENT B0 ;  /* 0x0000000000007941 */ /* 0x008fea0003800200 */
.L_x_0:
[----:B------:R-:W-:Y:S01]  /*0310*/  BSSY.RECONVERGENT B0, `(.L_x_2) ;  /* 0x000000c000007945 */ /* 0x000fe20003800200 */
[----:B------:R-:W-:Y:S01]  /*0320*/  IMAD.MOV.U32 R21, RZ, RZ, RZ ;  /* 0x000000ffff157224 */ /* 0x000fe200078e00ff */
[----:B0-----:R-:W-:Y:S01]  /*0330*/  CS2R R6, SRZ ;  /* 0x0000000000067805 */ /* 0x001fe2000001ff00 */
[----:B------:R-:W-:Y:S01]  /*0340*/  IMAD.MOV.U32 R23, RZ, RZ, RZ ;  /* 0x000000ffff177224 */ /* 0x000fe200078e00ff */
[----:B------:R-:W-:Y:S06]  /*0350*/  @P2 BRA `(.L_x_3) ;  /* 0x00000000001c2947 */ /* 0x000fec0003800000 */
[C---:B------:R-:W-:Y:S01]  /*0360*/  LEA R12, P2, R27.reuse, R12, 0x3 ;  /* 0x0000000c1b0c7211 */ /* 0x040fe200078418ff */
[----:B------:R-:W-:Y:S02]  /*0370*/  IMAD.MOV.U32 R21, RZ, RZ, RZ ;  /* 0x000000ffff157224 */ /* 0x000fe400078e00ff */
[----:B------:R-:W-:Y:S01]  /*0380*/  IMAD.MOV.U32 R23, RZ, RZ, RZ ;  /* 0x000000ffff177224 */ /* 0x000fe200078e00ff */
[----:B------:R-:W-:-:S05]  /*0390*/  LEA.HI.X R13, R27, R13, R0, 0x3, P2 ;  /* 0x0000000d1b0d7211 */ /* 0x000fca00010f1c00 */
[----:B------:R0:W5:Y:S04]  /*03a0*/  @P0 LDG.E.CONSTANT R21, desc[UR6][R12.64+-0x8] ;  /* 0xfffff8060c150981 */ /* 0x000168000c1e9900 */
[----:B------:R0:W5:Y:S04]  /*03b0*/  @!P1 LDG.E.CONSTANT R23, desc[UR6][R12.64+0xc] ;  /* 0x00000c060c179981 */ /* 0x000168000c1e9900 */
[----:B------:R0:W5:Y:S02]  /*03c0*/  LDG.E.64.CONSTANT R6, desc[UR6][R12.64] ;  /* 0x000000060c067981 */ /* 0x000164000c1e9b00 */
.L_x_3:
[----:B------:R-:W-:Y:S05]  /*03d0*/  BSYNC.RECONVERGENT B0 ;  /* 0x0000000000007941 */ /* 0x000fea0003800200 */
.L_x_2:
[----:B-----5:R-:W-:Y:S01]  /*03e0*/  SHF.L.W.U32.HI R25, R9, 0x1f, R25 ;  /* 0x0000001f09197819 */ /* 0x020fe20000010e19 */
[----:B------:R-:W1:Y:S01]  /*03f0*/  LDCU UR4, c[0x0][0x370] ;  /* 0x00006e00ff0477ac */ /* 0x000e620008000800 */
[C-C-:B------:R-:W-:Y:S02]  /*0400*/  SHF.L.W.U32.HI R18, R8.reuse, 0x1, R9.reuse ;  /* 0x0000000108127819 */ /* 0x140fe40000010e09 */
[----:B------:R-:W-:Y:S02]  /*0410*/  SHF.L.W.U32.HI R29, R29, 0x1, R8 ;  /* 0x000000011d1d7819 */ /* 0x000fe40000010e08 */
[--C-:B0-----:R-:W-:Y:S02]  /*0420*/  SHF.L.W.U32.HI R13, R8, 0x1f, R9.reuse ;  /* 0x0000001f080d7819 */ /* 0x101fe40000010e09 */
[----:B------:R-:W-:Y:S02]  /*0430*/  LOP3.LUT R16, R18, R25, R9, 0x96, !PT ;  /* 0x0000001912107212 */ /* 0x000fe400078e9609 */
[----:B------:R-:W-:-:S02]  /*0440*/  LOP3.LUT R9, R25, R9, R18, 0xe8, !PT ;  /* 0x0000000919097212 */ /* 0x000fc400078ee812 */
[----:B------:R-:W-:Y:S02]  /*0450*/  SHF.L.W.U32.HI R25, R7, 0x1f, R21 ;  /* 0x0000001f07197819 */ /* 0x000fe40000010e15 */
[C-C-:B------:R-:W-:Y:S02]  /*0460*/  SHF.L.W.U32.HI R22, R6.reuse, 0x1, R7.reuse ;  /* 0x0000000106167819 */ /* 0x140fe40000010e07 */
[----:B------:R-:W-:Y:S02]  /*0470*/  SHF.L.W.U32.HI R20, R23, 0x1, R6 ;  /* 0x0000000117147819 */ /* 0x000fe40000010e06 */
[----:B------:R-:W-:Y:S02]  /*0480*/  LOP3.LUT R12, R29, R13, R8, 0x96, !PT ;  /* 0x0000000d1d0c7212 */ /* 0x000fe400078e9608 */
[----:B------:R-:W-:Y:S02]  /*0490*/  SHF.L.W.U32.HI R23, R6, 0x1f, R7 ;  /* 0x0000001f06177819 */ /* 0x000fe40000010e07 */
[----:B------:R-:W-:-:S02]  /*04a0*/  LOP3.LUT R8, R13, R8, R29, 0xe8, !PT ;  /* 0x000000080d087212 */ /* 0x000fc400078ee81d */
[----:B------:R-:W-:Y:S02]  /*04b0*/  SHF.L.W.U32.HI R18, R5, 0x1f, R19 ;  /* 0x0000001f05127819 */ /* 0x000fe40000010e13 */
[----:B------:R-:W-:Y:S02]  /*04c0*/  SHF.L.W.U32.HI R21, R4, 0x1, R5 ;  /* 0x0000000104157819 */ /* 0x000fe40000010e05 */
[----:B------:R-:W-:Y:S02]  /*04d0*/  LOP3.LUT R13, R22, R25, R7, 0x96, !PT ;  /* 0x00000019160d7212 */ /* 0x000fe400078e9607 */
[----:B------:R-:W-:Y:S02]  /*04e0*/  LOP3.LUT R19, R20, R23, R6, 0x96, !PT ;  /* 0x0000001714137212 */ /* 0x000fe400078e9606 */
[----:B------:R-:W-:Y:S02]  /*04f0*/  LOP3.LUT R6, R23, R6, R20, 0xe8, !PT ;  /* 0x0000000617067212 */ /* 0x000fe400078ee814 */
[----:B------:R-:W-:-:S02]  /*0500*/  LOP3.LUT R25, R25, R7, R22, 0xe8, !PT ;  /* 0x0000000719197212 */ /* 0x000fc400078ee816 */
[CCC-:B------:R-:W-:Y:S02]  /*0510*/  LOP3.LUT R20, R13.reuse, R21.reuse, R18.reuse, 0xf6, !PT ;  /* 0x000000150d147212 */ /* 0x1c0fe400078ef612 */
[----:B------:R-:W-:Y:S02]  /*0520*/  LOP3.LUT R7, R13, R21, R18, 0x60, !PT ;  /* 0x000000150d077212 */ /* 0x000fe400078e6012 */
[----:B------:R-:W-:Y:S02]  /*0530*/  SHF.L.W.U32.HI R23, R11, 0x1, R4 ;  /* 0x000000010b177819 */ /* 0x000fe40000010e04 */
[----:B------:R-:W-:Y:S02]  /*0540*/  SHF.L.W.U32.HI R22, R4, 0x1f, R5 ;  /* 0x0000001f04167819 */ /* 0x000fe40000010e05 */
[----:B------:R-:W-:Y:S02]  /*0550*/  LOP3.LUT R20, R7, R20, R16, 0xf8, !PT ;  /* 0x0000001407147212 */ /* 0x000fe400078ef810 */
[----:B------:R-:W-:-:S02]  /*0560*/  LOP3.LUT R24, R19, R23, R22, 0xf6, !PT ;  /* 0x0000001713187212 */ /* 0x000fc400078ef616 */
[----:B------:R-:W-:Y:S02]  /*0570*/  LOP3.LUT R7, R19, R23, R22, 0x60, !PT ;  /* 0x0000001713077212 */ /* 0x000fe400078e6016 */
[-CC-:B------:R-:W-:Y:S02]  /*0580*/  LOP3.LUT R11, R25, R21.reuse, R18.reuse, 0x78, !PT ;  /* 0x00000015190b7212 */ /* 0x180fe400078e7812 */
[-C--:B------:R-:W-:Y:S02]  /*0590*/  LOP3.LUT R16, R16, R21.reuse, R18, 0x96, !PT ;  /* 0x0000001510107212 */ /* 0x080fe400078e9612 */
[----:B------:R-:W-:Y:S02]  /*05a0*/  LOP3.LUT R7, R7, R24, R12, 0xf8, !PT ;  /* 0x0000001807077212 */ /* 0x000fe400078ef80c */
[----:B------:R-:W-:Y:S02]  /*05b0*/  LOP3.LUT R18, R25, R21, R18, 0x80, !PT ;  /* 0x0000001519127212 */ /* 0x000fe400078e8012 */
[----:B------:R-:W-:-:S02]  /*05c0*/  LOP3.LUT R24, R12, R23, R22, 0x96, !PT ;  /* 0x000000170c187212 */ /* 0x000fc400078e9616 */
[----:B------:R-:W-:Y:S02]  /*05d0*/  LOP3.LUT R21, R11, R20, R9, 0x60, !PT ;  /* 0x000000140b157212 */ /* 0x000fe400078e6009 */
[--C-:B------:R-:W-:Y:S02]  /*05e0*/  LOP3.LUT R12, R6, R23, R22.reuse, 0x78, !PT ;  /* 0x00000017060c7212 */ /* 0x100fe400078e7816 */
[----:B------:R-:W-:Y:S02]  /*05f0*/  LOP3.LUT R19, R4, R24, R19, 0xf6, !PT ;  /* 0x0000001804137212 */ /* 0x000fe400078ef613 */
[----:B------:R-:W-:Y:S02]  /*0600*/  LOP3.LUT R4, R18, R21, RZ, 0x3c, !PT ;  /* 0x0000001512047212 */ /* 0x000fe400078e3cff */
[----:B------:R-:W-:Y:S02]  /*0610*/  LOP3.LUT R6, R6, R23, R22, 0x80, !PT ;  /* 0x0000001706067212 */ /* 0x000fe400078e8016 */
[----:B------:R-:W-:-:S02]  /*0620*/  LOP3.LUT R21, R12, R7, R8, 0x60, !PT ;  /* 0x000000070c157212 */ /* 0x000fc400078e6008 */
[-CC-:B------:R-:W-:Y:S02]  /*0630*/  LOP3.LUT R22, R11, R20.reuse, R9.reuse, 0x96, !PT ;  /* 0x000000140b167212 */ /* 0x180fe400078e9609 */
[-CC-:B------:R-:W-:Y:S02]  /*0640*/  LOP3.LUT R18, R18, R20.reuse, R9.reuse, 0x80, !PT ;  /* 0x0000001412127212 */ /* 0x180fe400078e8009 */
[----:B------:R-:W-:Y:S02]  /*0650*/  LOP3.LUT R11, R4, R20, R9, 0x78, !PT ;  /* 0x00000014040b7212 */ /* 0x000fe400078e7809 */
[----:B------:R-:W-:Y:S02]  /*0660*/  LOP3.LUT R9, R6, R21, RZ, 0x3c, !PT ;  /* 0x0000001506097212 */ /* 0x000fe400078e3cff */
[-CC-:B------:R-:W-:Y:S02]  /*0670*/  LOP3.LUT R12, R12, R7.reuse, R8.reuse, 0x96, !PT ;  /* 0x000000070c0c7212 */ /* 0x180fe400078e9608 */
[----:B------:R-:W-:-:S02]  /*0680*/  LOP3.LUT R6, R6, R7, R8, 0x80, !PT ;  /* 0x0000000706067212 */ /* 0x000fc400078e8008 */
[----:B------:R-:W-:Y:S02]  /*0690*/  LOP3.LUT R9, R9, R7, R8, 0x78, !PT ;  /* 0x0000000709097212 */ /* 0x000fe400078e7808 */
[----:B------:R-:W-:Y:S02]  /*06a0*/  LOP3.LUT R16, R5, R16, R13, 0xf6, !PT ;  /* 0x0000001005107212 */ /* 0x000fe400078ef60d */
[----:B------:R-:W-:Y:S02]  /*06b0*/  LOP3.LUT R7, R22, R11, R18, 0x10, !PT ;  /* 0x0000000b16077212 */ /* 0x000fe400078e1012 */
[----:B------:R-:W-:Y:S02]  /*06c0*/  LEA R4, P0, R14, UR8, 0x3 ;  /* 0x000000080e047c11 */ /* 0x000fe4000f8018ff */
[----:B------:R-:W-:Y:S02]  /*06d0*/  LOP3.LUT R6, R12, R9, R6, 0x10, !PT ;  /* 0x000000090c067212 */ /* 0x000fe400078e1006 */
[----:B------:R-:W-:-:S02]  /*06e0*/  LOP3.LUT R7, R16, R7, RZ, 0xc0, !PT ;  /* 0x0000000710077212 */ /* 0x000fc400078ec0ff */
[--C-:B------:R-:W-:Y:S01]  /*06f0*/  LEA.HI.X R5, R14, UR9, R15.reuse, 0x3, P0 ;  /* 0x000000090e057c11 */ /* 0x100fe200080f1c0f */
[----:B-1----:R-:W-:Y:S01]  /*0700*/  IMAD.WIDE.U32 R14, R10, UR4, R14 ;  /* 0x000000040a0e7c25 */ /* 0x002fe2000f8e000e */
[----:B------:R-:W-:Y:S02]  /*0710*/  LOP3.LUT R6, R19, R6, RZ, 0xc0, !PT ;  /* 0x0000000613067212 */ /* 0x000fe400078ec0ff */
[----:B------:R-:W-:-:S03]  /*0720*/  ISETP.GE.U32.AND P0, PT, R14, R2, PT ;  /* 0x000000020e00720c */ /* 0x000fc60003f06070 */
[----:B------:R4:W-:Y:S01]  /*0730*/  STG.E.64 desc[UR6][R4.64], R6 ;  /* 0x0000000604007986 */ /* 0x0009e2000c101b06 */
[----:B------:R-:W-:-:S13]  /*0740*/  ISETP.GE.U32.AND.EX P0, PT, R15, R3, PT, P0 ;  /* 0x000000030f00720c */ /* 0x000fda0003f06100 */
[----:B----4-:R-:W-:Y:S05]  /*0750*/  @!P0 BRA `(.L_x_4) ;  /* 0xfffffff8006c8947 */ /* 0x010fea000383ffff */
[----:B------:R-:W-:Y:S05]  /*0760*/  EXIT ;  /* 0x000000000000794d */ /* 0x000fea0003800000 */
.L_x_5:
[----:B------:R-:W-:-:S00]  /*0770*/  BRA `(.L_x_5) ;  /* 0xfffffffc00fc7947 */ /* 0x000fc0000383ffff */
[----:B------:R-:W-:-:S00]  /*0780*/  NOP ;  /* 0x0000000000007918 */ /* 0x000fc00000000000 */
[----:B------:R-:W-:-:S00]  /*0790*/  NOP ;  /* 0x0000000000007918 */ /* 0x000fc00000000000 */
[----:B------:R-:W-:-:S00]  /*07a0*/  NOP ;  /* 0x0000000000007918 */ /* 0x000fc00000000000 */
[----:B------:R-:W-:-:S00]  /*07b0*/  NOP ;  /* 0x0000000000007918 */ /* 0x000fc00000000000 */
[----:B------:R-:W-:-:S00]  /*07c0*/  NOP ;  /* 0x0000000000007918 */ /* 0x000fc00000000000 */
[----:B------:R-:W-:-:S00]  /*07d0*/  NOP ;  /* 0x0000000000007918 */ /* 0x000fc00000000000 */
[----:B------:R-:W-:-:S00]  /*07e0*/  NOP ;  /* 0x0000000000007918 */ /* 0x000fc00000000000 */
[----:B------:R-:W-:-:S00]  /*07f0*/  NOP ;  /* 0x0000000000007918 */ /* 0x000fc00000000000 */
.L_x_6:


//--------------------- .nv.shared.reserved.0     --------------------------
	.section	.nv.shared.reserved.0,"aw",@nobits
	.weak		__nv_reservedSMEM_offset_0_alias
	.size		__nv_reservedSMEM_offset_0_alias, 0, 64
	.other		__nv_reservedSMEM_offset_0_alias,@"STO_CUDA_RESERVED_SHARED STV_DEFAULT"
__nv_reservedSMEM_offset_0_alias:
	.zero		0
	.zero		64


//--------------------- .nv.constant0._Z15gol_step_kernelPKmPmiii --------------------------
	.section	.nv.constant0._Z15gol_step_kernelPKmPmiii,"a",@progbits
	.sectionflags	@""
	.align	4
.nv.constant0._Z15gol_step_kernelPKmPmiii:
	.zero		924


//--------------------- SYMBOLS --------------------------

	.type		.nv.reservedSmem.offset0,@object
	.size		.nv.reservedSmem.offset0,0x4
